	.headerflags	@"EF_CUDA_TEXMODE_UNIFIED EF_CUDA_64BIT_ADDRESS EF_CUDA_ACCELERATORS EF_CUDA_SM90 EF_CUDA_VIRTUAL_SM(EF_CUDA_SM90)"
	.elftype	@"ET_EXEC"


//--------------------- .nv.info                  --------------------------
	.section	.nv.info,"",@"SHT_CUDA_INFO"
	.align	4


	//----- nvinfo : EIATTR_REGCOUNT
	.align		4
        /*0000*/ 	.byte	0x04, 0x2f
        /*0002*/ 	.short	(.L_1 - .L_0)
	.align		4
.L_0:
        /*0004*/ 	.word	index@(triton_poi_fused_convolution_leaky_relu_13)
        /*0008*/ 	.word	0x00000010


	//----- nvinfo : EIATTR_MIN_STACK_SIZE
	.align		4
.L_1:
        /*000c*/ 	.byte	0x04, 0x12
        /*000e*/ 	.short	(.L_3 - .L_2)
	.align		4
.L_2:
        /*0010*/ 	.word	index@(triton_poi_fused_convolution_leaky_relu_13)
        /*0014*/ 	.word	0x00000000


	//----- nvinfo : EIATTR_FRAME_SIZE
	.align		4
.L_3:
        /*0018*/ 	.byte	0x04, 0x11
        /*001a*/ 	.short	(.L_5 - .L_4)
	.align		4
.L_4:
        /*001c*/ 	.word	index@(triton_poi_fused_convolution_leaky_relu_13)
        /*0020*/ 	.word	0x00000000


	//----- nvinfo : EIATTR_MIN_STACK_SIZE
	.align		4
.L_5:
        /*0024*/ 	.byte	0x04, 0x12
        /*0026*/ 	.short	(.L_7 - .L_6)
	.align		4
.L_6:
        /*0028*/ 	.word	index@(triton_poi_fused_convolution_leaky_relu_13)
        /*002c*/ 	.word	0x00000000
.L_7:


//--------------------- .nv.info.triton_poi_fused_convolution_leaky_relu_13 --------------------------
	.section	.nv.info.triton_poi_fused_convolution_leaky_relu_13,"",@"SHT_CUDA_INFO"
	.sectionflags	@""
	.align	4


	//----- nvinfo : EIATTR_CUDA_API_VERSION
	.align		4
        /*0000*/ 	.byte	0x04, 0x37
        /*0002*/ 	.short	(.L_9 - .L_8)
.L_8:
        /*0004*/ 	.word	0x0000007c


	//----- nvinfo : EIATTR_KPARAM_INFO
	.align		4
.L_9:
        /*0008*/ 	.byte	0x04, 0x17
        /*000a*/ 	.short	(.L_11 - .L_10)
.L_10:
        /*000c*/ 	.word	0x00000000
        /*0010*/ 	.short	0x0003
        /*0012*/ 	.short	0x0018
        /*0014*/ 	.byte	0x00, 0xf0, 0x11, 0x00


	//----- nvinfo : EIATTR_KPARAM_INFO
	.align		4
.L_11:
        /*0018*/ 	.byte	0x04, 0x17
        /*001a*/ 	.short	(.L_13 - .L_12)
.L_12:
        /*001c*/ 	.word	0x00000000
        /*0020*/ 	.short	0x0002
        /*0022*/ 	.short	0x0010
        /*0024*/ 	.byte	0x00, 0xf4, 0x21, 0x00


	//----- nvinfo : EIATTR_KPARAM_INFO
	.align		4
.L_13:
        /*0028*/ 	.byte	0x04, 0x17
        /*002a*/ 	.short	(.L_15 - .L_14)
.L_14:
        /*002c*/ 	.word	0x00000000
        /*0030*/ 	.short	0x0001
        /*0032*/ 	.short	0x0008
        /*0034*/ 	.byte	0x00, 0xf4, 0x21, 0x00


	//----- nvinfo : EIATTR_KPARAM_INFO
	.align		4
.L_15:
        /*0038*/ 	.byte	0x04, 0x17
        /*003a*/ 	.short	(.L_17 - .L_16)
.L_16:
        /*003c*/ 	.word	0x00000000
        /*0040*/ 	.short	0x0000
        /*0042*/ 	.short	0x0000
        /*0044*/ 	.byte	0x00, 0xf4, 0x21, 0x00


	//----- nvinfo : EIATTR_SPARSE_MMA_MASK
	.align		4
.L_17:
        /*0048*/ 	.byte	0x03, 0x50
        /*004a*/ 	.short	0x0000


	//----- nvinfo : EIATTR_MAXREG_COUNT
	.align		4
        /*004c*/ 	.byte	0x03, 0x1b
        /*004e*/ 	.short	0x00ff


	//----- nvinfo : EIATTR_EXIT_INSTR_OFFSETS
	.align		4
        /*0050*/ 	.byte	0x04, 0x1c
        /*0052*/ 	.short	(.L_19 - .L_18)


	//   ....[0]....
.L_18:
        /*0054*/ 	.word	0x000002a0


	//   ....[1]....
        /*0058*/ 	.word	0x000002c0


	//----- nvinfo : EIATTR_REQNTID
	.align		4
.L_19:
        /*005c*/ 	.byte	0x04, 0x10
        /*005e*/ 	.short	(.L_21 - .L_20)
.L_20:
        /*0060*/ 	.word	0x00000080
        /*0064*/ 	.word	0x00000001
        /*0068*/ 	.word	0x00000001


	//----- nvinfo : EIATTR_CBANK_PARAM_SIZE
	.align		4
.L_21:
        /*006c*/ 	.byte	0x03, 0x19
        /*006e*/ 	.short	0x001c


	//----- nvinfo : EIATTR_PARAM_CBANK
	.align		4
        /*0070*/ 	.byte	0x04, 0x0a
        /*0072*/ 	.short	(.L_23 - .L_22)
	.align		4
.L_22:
        /*0074*/ 	.word	index@(.nv.constant0.triton_poi_fused_convolution_leaky_relu_13)
        /*0078*/ 	.short	0x0210
        /*007a*/ 	.short	0x001c


	//----- nvinfo : EIATTR_SW_WAR
	.align		4
.L_23:
        /*007c*/ 	.byte	0x04, 0x36
        /*007e*/ 	.short	(.L_25 - .L_24)
.L_24:
        /*0080*/ 	.word	0x00000008
.L_25:


//--------------------- .nv.callgraph             --------------------------
	.section	.nv.callgraph,"",@"SHT_CUDA_CALLGRAPH"
	.align	4
	.sectionentsize	8
	.align		4
        /*0000*/ 	.word	0x00000000
	.align		4
        /*0004*/ 	.word	0xffffffff
	.align		4
        /*0008*/ 	.word	0x00000000
	.align		4
        /*000c*/ 	.word	0xfffffffe
	.align		4
        /*0010*/ 	.word	0x00000000
	.align		4
        /*0014*/ 	.word	0xfffffffd
	.align		4
        /*0018*/ 	.word	0x00000000
	.align		4
        /*001c*/ 	.word	0xfffffffc


//--------------------- .text.triton_poi_fused_convolution_leaky_relu_13 --------------------------
	.section	.text.triton_poi_fused_convolution_leaky_relu_13,"ax",@progbits
	.align	128
        .global         triton_poi_fused_convolution_leaky_relu_13
        .type           triton_poi_fused_convolution_leaky_relu_13,@function
        .size           triton_poi_fused_convolution_leaky_relu_13,(.L_x_1 - triton_poi_fused_convolution_leaky_relu_13)
        .other          triton_poi_fused_convolution_leaky_relu_13,@"STO_CUDA_ENTRY STV_DEFAULT"
triton_poi_fused_convolution_leaky_relu_13:
.text.triton_poi_fused_convolution_leaky_relu_13:
[----:B------:R-:W0:Y:S02]  /*0000*/  LDC R1, c[0x0][0x28] ;  /* 0x00000a00ff017b82 */ /* 0x000e240000000800 */
[----:B------:R-:W1:Y:S01]  /*0010*/  S2R R0, SR_TID.X ;  /* 0x0000000000007919 */ /* 0x000e620000002100 */
[----:B------:R-:W2:Y:S01]  /*0020*/  LDC.64 R4, c[0x0][0x220] ;  /* 0x00008800ff047b82 */ /* 0x000ea20000000a00 */
[----:B------:R-:W-:Y:S01]  /*0030*/  ULDC.64 UR4, c[0x0][0x208] ;  /* 0x0000820000047ab9 */ /* 0x000fe20000000a00 */
[----:B------:R-:W-:Y:S01]  /*0040*/  CS2R R12, SRZ ;  /* 0x00000000000c7805 */ /* 0x000fe2000001ff00 */
[----:B------:R-:W3:Y:S05]  /*0050*/  S2R R9, SR_CTAID.X ;  /* 0x0000000000097919 */ /* 0x000eea0000002500 */
[----:B------:R-:W4:Y:S08]  /*0060*/  LDC.64 R6, c[0x0][0x218] ;  /* 0x00008600ff067b82 */ /* 0x000f300000000a00 */
[----:B------:R-:W5:Y:S01]  /*0070*/  LDC.64 R2, c[0x0][0x210] ;  /* 0x00008400ff027b82 */ /* 0x000f620000000a00 */
[----:B-1----:R-:W-:-:S05]  /*0080*/  IMAD.SHL.U32 R0, R0, 0x2, RZ ;  /* 0x0000000200007824 */ /* 0x002fca00078e00ff */
[----:B------:R-:W-:-:S04]  /*0090*/  LOP3.LUT R0, R0, 0xfe, RZ, 0xc0, !PT ;  /* 0x000000fe00007812 */ /* 0x000fc800078ec0ff */
[----:B---3--:R-:W-:-:S04]  /*00a0*/  LEA R9, R9, R0, 0x8 ;  /* 0x0000000009097211 */ /* 0x008fc800078e40ff */
[C---:B------:R-:W-:Y:S01]  /*00b0*/  ISETP.GE.AND P4, PT, R9.reuse, 0xb00, PT ;  /* 0x00000b000900780c */ /* 0x040fe20003f86270 */
[----:B------:R-:W-:-:S04]  /*00c0*/  IMAD.HI R0, R9, 0x2e8ba2e9, RZ ;  /* 0x2e8ba2e909007827 */ /* 0x000fc800078e02ff */
[----:B----4-:R-:W-:Y:S01]  /*00d0*/  IMAD.WIDE R6, R9, 0x4, R6 ;  /* 0x0000000409067825 */ /* 0x010fe200078e0206 */
[----:B------:R-:W-:-:S03]  /*00e0*/  SHF.R.U32.HI R11, RZ, 0x1f, R0 ;  /* 0x0000001fff0b7819 */ /* 0x000fc60000011600 */
[----:B-----5:R-:W-:Y:S01]  /*00f0*/  IMAD.WIDE R2, R9, 0x4, R2 ;  /* 0x0000000409027825 */ /* 0x020fe200078e0202 */
[----:B------:R-:W-:Y:S02]  /*0100*/  LEA.HI.SX32 R11, R0, R11, 0x1e ;  /* 0x0000000b000b7211 */ /* 0x000fe400078ff2ff */
[----:B------:R-:W-:Y:S01]  /*0110*/  CS2R R8, SRZ ;  /* 0x0000000000087805 */ /* 0x000fe2000001ff00 */
[----:B------:R-:W3:Y:S01]  /*0120*/  @!P4 LDG.E.64 R12, desc[UR4][R6.64] ;  /* 0x00000004060cc981 */ /* 0x000ee2000c1e1b00 */
[----:B------:R-:W-:-:S04]  /*0130*/  SHF.R.S32.HI R0, RZ, 0x1f, R11 ;  /* 0x0000001fff007819 */ /* 0x000fc8000001140b */
[----:B------:R-:W4:Y:S01]  /*0140*/  @!P4 LDG.E.64 R8, desc[UR4][R2.64] ;  /* 0x000000040208c981 */ /* 0x000f22000c1e1b00 */
[----:B------:R-:W-:-:S04]  /*0150*/  LEA.HI R0, R0, R11, RZ, 0x5 ;  /* 0x0000000b00007211 */ /* 0x000fc800078f28ff */
[----:B------:R-:W-:-:S05]  /*0160*/  LOP3.LUT R0, R0, 0xffffffe0, RZ, 0xc0, !PT ;  /* 0xffffffe000007812 */ /* 0x000fca00078ec0ff */
[----:B------:R-:W-:Y:S01]  /*0170*/  IMAD.IADD R11, R11, 0x1, -R0 ;  /* 0x000000010b0b7824 */ /* 0x000fe200078e0a00 */
[----:B------:R-:W-:-:S03]  /*0180*/  HFMA2.MMA R0, -RZ, RZ, 0, 0 ;  /* 0x00000000ff007435 */ /* 0x000fc600000001ff */
[----:B--2---:R-:W-:-:S04]  /*0190*/  IMAD.WIDE R4, R11, 0x4, R4 ;  /* 0x000000040b047825 */ /* 0x004fc800078e0204 */
[----:B------:R-:W-:-:S03]  /*01a0*/  IMAD.MOV.U32 R11, RZ, RZ, RZ ;  /* 0x000000ffff0b7224 */ /* 0x000fc600078e00ff */
[----:B------:R-:W4:Y:S04]  /*01b0*/  @!P4 LDG.E.EL R0, desc[UR4][R4.64] ;  /* 0x000000040400c981 */ /* 0x000f28000c2e1900 */
[----:B------:R-:W2:Y:S01]  /*01c0*/  @!P4 LDG.E.EL R11, desc[UR4][R4.64] ;  /* 0x00000004040bc981 */ /* 0x000ea2000c2e1900 */
[C---:B----4-:R-:W-:Y:S02]  /*01d0*/  FSETP.GT.AND P2, PT, R0.reuse, -R9, PT ;  /* 0x800000090000720b */ /* 0x050fe40003f44000 */
[C---:B--2---:R-:W-:Y:S01]  /*01e0*/  FSETP.GT.AND P3, PT, R11.reuse, -R8, PT ;  /* 0x800000080b00720b */ /* 0x044fe20003f64000 */
[C---:B------:R-:W-:Y:S01]  /*01f0*/  FADD R9, R0.reuse, R9 ;  /* 0x0000000900097221 */ /* 0x040fe20000000000 */
[----:B---3--:R-:W-:Y:S01]  /*0200*/  FSETP.GT.AND P0, PT, R0, -R13, PT ;  /* 0x8000000d0000720b */ /* 0x008fe20003f04000 */
[C---:B------:R-:W-:Y:S01]  /*0210*/  FADD R8, R11.reuse, R8 ;  /* 0x000000080b087221 */ /* 0x040fe20000000000 */
[----:B------:R-:W-:Y:S01]  /*0220*/  FSETP.GT.AND P1, PT, R11, -R12, PT ;  /* 0x8000000c0b00720b */ /* 0x000fe20003f24000 */
[----:B------:R-:W-:-:S06]  /*0230*/  FADD R13, R13, R0 ;  /* 0x000000000d0d7221 */ /* 0x000fcc0000000000 */
[----:B------:R-:W-:Y:S02]  /*0240*/  @!P2 FMUL R9, R9, 0.10000000149011611938 ;  /* 0x3dcccccd0909a820 */ /* 0x000fe40000400000 */
[----:B------:R-:W-:Y:S01]  /*0250*/  @!P3 FMUL R8, R8, 0.10000000149011611938 ;  /* 0x3dcccccd0808b820 */ /* 0x000fe20000400000 */
[----:B------:R-:W-:Y:S01]  /*0260*/  FADD R12, R12, R11 ;  /* 0x0000000b0c0c7221 */ /* 0x000fe20000000000 */
[----:B------:R-:W-:-:S03]  /*0270*/  @!P0 FMUL R13, R13, 0.10000000149011611938 ;  /* 0x3dcccccd0d0d8820 */ /* 0x000fc60000400000 */
[----:B------:R1:W-:Y:S01]  /*0280*/  @!P4 STG.E.64 desc[UR4][R2.64], R8 ;  /* 0x000000080200c986 */ /* 0x0003e2000c101b04 */
[----:B------:R-:W-:Y:S01]  /*0290*/  @!P1 FMUL R12, R12, 0.10000000149011611938 ;  /* 0x3dcccccd0c0c9820 */ /* 0x000fe20000400000 */
[----:B------:R-:W-:Y:S06]  /*02a0*/  @P4 EXIT ;  /* 0x000000000000494d */ /* 0x000fec0003800000 */
[----:B------:R-:W-:Y:S01]  /*02b0*/  STG.E.64 desc[UR4][R6.64], R12 ;  /* 0x0000000c06007986 */ /* 0x000fe2000c101b04 */
[----:B------:R-:W-:Y:S05]  /*02c0*/  EXIT ;  /* 0x000000000000794d */ /* 0x000fea0003800000 */
.L_x_0:
[----:B------:R-:W-:-:S00]  /*02d0*/  BRA `(.L_x_0) ;  /* 0xfffffffc00fc7947 */ /* 0x000fc0000383ffff */
[----:B------:R-:W-:-:S00]  /*02e0*/  NOP ;  /* 0x0000000000007918 */ /* 0x000fc00000000000 */
        /* <DEDUP_REMOVED lines=9> */
.L_x_1:


//--------------------- .nv.constant0.triton_poi_fused_convolution_leaky_relu_13 --------------------------
	.section	.nv.constant0.triton_poi_fused_convolution_leaky_relu_13,"a",@progbits
	.sectionflags	@""
	.align	4
.nv.constant0.triton_poi_fused_convolution_leaky_relu_13:
	.zero		556
